	.headerflags	@"EF_CUDA_TEXMODE_UNIFIED EF_CUDA_64BIT_ADDRESS EF_CUDA_ACCELERATORS EF_CUDA_SM90 EF_CUDA_VIRTUAL_SM(EF_CUDA_SM90)"
	.elftype	@"ET_EXEC"


//--------------------- .nv.info                  --------------------------
	.section	.nv.info,"",@"SHT_CUDA_INFO"
	.align	4


	//----- nvinfo : EIATTR_REGCOUNT
	.align		4
        /*0000*/ 	.byte	0x04, 0x2f
        /*0002*/ 	.short	(.L_1 - .L_0)
	.align		4
.L_0:
        /*0004*/ 	.word	index@(triton_poi_fused__unsafe_index_add_convolution_52)
        /*0008*/ 	.word	0x00000014


	//----- nvinfo : EIATTR_MIN_STACK_SIZE
	.align		4
.L_1:
        /*000c*/ 	.byte	0x04, 0x12
        /*000e*/ 	.short	(.L_3 - .L_2)
	.align		4
.L_2:
        /*0010*/ 	.word	index@(triton_poi_fused__unsafe_index_add_convolution_52)
        /*0014*/ 	.word	0x00000000


	//----- nvinfo : EIATTR_FRAME_SIZE
	.align		4
.L_3:
        /*0018*/ 	.byte	0x04, 0x11
        /*001a*/ 	.short	(.L_5 - .L_4)
	.align		4
.L_4:
        /*001c*/ 	.word	index@(triton_poi_fused__unsafe_index_add_convolution_52)
        /*0020*/ 	.word	0x00000000


	//----- nvinfo : EIATTR_MIN_STACK_SIZE
	.align		4
.L_5:
        /*0024*/ 	.byte	0x04, 0x12
        /*0026*/ 	.short	(.L_7 - .L_6)
	.align		4
.L_6:
        /*0028*/ 	.word	index@(triton_poi_fused__unsafe_index_add_convolution_52)
        /*002c*/ 	.word	0x00000000
.L_7:


//--------------------- .nv.info.triton_poi_fused__unsafe_index_add_convolution_52 --------------------------
	.section	.nv.info.triton_poi_fused__unsafe_index_add_convolution_52,"",@"SHT_CUDA_INFO"
	.sectionflags	@""
	.align	4


	//----- nvinfo : EIATTR_CUDA_API_VERSION
	.align		4
        /*0000*/ 	.byte	0x04, 0x37
        /*0002*/ 	.short	(.L_9 - .L_8)
.L_8:
        /*0004*/ 	.word	0x0000007c


	//----- nvinfo : EIATTR_KPARAM_INFO
	.align		4
.L_9:
        /*0008*/ 	.byte	0x04, 0x17
        /*000a*/ 	.short	(.L_11 - .L_10)
.L_10:
        /*000c*/ 	.word	0x00000000
        /*0010*/ 	.short	0x0005
        /*0012*/ 	.short	0x0028
        /*0014*/ 	.byte	0x00, 0xf0, 0x11, 0x00


	//----- nvinfo : EIATTR_KPARAM_INFO
	.align		4
.L_11:
        /*0018*/ 	.byte	0x04, 0x17
        /*001a*/ 	.short	(.L_13 - .L_12)
.L_12:
        /*001c*/ 	.word	0x00000000
        /*0020*/ 	.short	0x0004
        /*0022*/ 	.short	0x0020
        /*0024*/ 	.byte	0x00, 0xf4, 0x21, 0x00


	//----- nvinfo : EIATTR_KPARAM_INFO
	.align		4
.L_13:
        /*0028*/ 	.byte	0x04, 0x17
        /*002a*/ 	.short	(.L_15 - .L_14)
.L_14:
        /*002c*/ 	.word	0x00000000
        /*0030*/ 	.short	0x0003
        /*0032*/ 	.short	0x0018
        /*0034*/ 	.byte	0x00, 0xf4, 0x21, 0x00


	//----- nvinfo : EIATTR_KPARAM_INFO
	.align		4
.L_15:
        /*0038*/ 	.byte	0x04, 0x17
        /*003a*/ 	.short	(.L_17 - .L_16)
.L_16:
        /*003c*/ 	.word	0x00000000
        /*0040*/ 	.short	0x0002
        /*0042*/ 	.short	0x0010
        /*0044*/ 	.byte	0x00, 0xf4, 0x21, 0x00


	//----- nvinfo : EIATTR_KPARAM_INFO
	.align		4
.L_17:
        /*0048*/ 	.byte	0x04, 0x17
        /*004a*/ 	.short	(.L_19 - .L_18)
.L_18:
        /*004c*/ 	.word	0x00000000
        /*0050*/ 	.short	0x0001
        /*0052*/ 	.short	0x0008
        /*0054*/ 	.byte	0x00, 0xf4, 0x21, 0x00


	//----- nvinfo : EIATTR_KPARAM_INFO
	.align		4
.L_19:
        /*0058*/ 	.byte	0x04, 0x17
        /*005a*/ 	.short	(.L_21 - .L_20)
.L_20:
        /*005c*/ 	.word	0x00000000
        /*0060*/ 	.short	0x0000
        /*0062*/ 	.short	0x0000
        /*0064*/ 	.byte	0x00, 0xf4, 0x21, 0x00


	//----- nvinfo : EIATTR_SPARSE_MMA_MASK
	.align		4
.L_21:
        /*0068*/ 	.byte	0x03, 0x50
        /*006a*/ 	.short	0x0000


	//----- nvinfo : EIATTR_MAXREG_COUNT
	.align		4
        /*006c*/ 	.byte	0x03, 0x1b
        /*006e*/ 	.short	0x00ff


	//----- nvinfo : EIATTR_EXIT_INSTR_OFFSETS
	.align		4
        /*0070*/ 	.byte	0x04, 0x1c
        /*0072*/ 	.short	(.L_23 - .L_22)


	//   ....[0]....
.L_22:
        /*0074*/ 	.word	0x00000470


	//----- nvinfo : EIATTR_REQNTID
	.align		4
.L_23:
        /*0078*/ 	.byte	0x04, 0x10
        /*007a*/ 	.short	(.L_25 - .L_24)
.L_24:
        /*007c*/ 	.word	0x00000100
        /*0080*/ 	.word	0x00000001
        /*0084*/ 	.word	0x00000001


	//----- nvinfo : EIATTR_CBANK_PARAM_SIZE
	.align		4
.L_25:
        /*0088*/ 	.byte	0x03, 0x19
        /*008a*/ 	.short	0x002c


	//----- nvinfo : EIATTR_PARAM_CBANK
	.align		4
        /*008c*/ 	.byte	0x04, 0x0a
        /*008e*/ 	.short	(.L_27 - .L_26)
	.align		4
.L_26:
        /*0090*/ 	.word	index@(.nv.constant0.triton_poi_fused__unsafe_index_add_convolution_52)
        /*0094*/ 	.short	0x0210
        /*0096*/ 	.short	0x002c


	//----- nvinfo : EIATTR_SW_WAR
	.align		4
.L_27:
        /*0098*/ 	.byte	0x04, 0x36
        /*009a*/ 	.short	(.L_29 - .L_28)
.L_28:
        /*009c*/ 	.word	0x00000008
.L_29:


//--------------------- .nv.callgraph             --------------------------
	.section	.nv.callgraph,"",@"SHT_CUDA_CALLGRAPH"
	.align	4
	.sectionentsize	8
	.align		4
        /*0000*/ 	.word	0x00000000
	.align		4
        /*0004*/ 	.word	0xffffffff
	.align		4
        /*0008*/ 	.word	0x00000000
	.align		4
        /*000c*/ 	.word	0xfffffffe
	.align		4
        /*0010*/ 	.word	0x00000000
	.align		4
        /*0014*/ 	.word	0xfffffffd
	.align		4
        /*0018*/ 	.word	0x00000000
	.align		4
        /*001c*/ 	.word	0xfffffffc


//--------------------- .text.triton_poi_fused__unsafe_index_add_convolution_52 --------------------------
	.section	.text.triton_poi_fused__unsafe_index_add_convolution_52,"ax",@progbits
	.align	128
        .global         triton_poi_fused__unsafe_index_add_convolution_52
        .type           triton_poi_fused__unsafe_index_add_convolution_52,@function
        .size           triton_poi_fused__unsafe_index_add_convolution_52,(.L_x_1 - triton_poi_fused__unsafe_index_add_convolution_52)
        .other          triton_poi_fused__unsafe_index_add_convolution_52,@"STO_CUDA_ENTRY STV_DEFAULT"
triton_poi_fused__unsafe_index_add_convolution_52:
.text.triton_poi_fused__unsafe_index_add_convolution_52:
[----:B------:R-:W-:Y:S01]  /*0000*/  LDC R1, c[0x0][0x28] ;  /* 0x00000a00ff017b82 */ /* 0x000fe20000000800 */
[----:B------:R-:W1:Y:S07]  /*0010*/  S2R R0, SR_TID.X ;  /* 0x0000000000007919 */ /* 0x000e6e0000002100 */
[----:B------:R-:W2:Y:S01]  /*0020*/  LDC.64 R4, c[0x0][0x210] ;  /* 0x00008400ff047b82 */ /* 0x000ea20000000a00 */
[----:B------:R-:W-:Y:S01]  /*0030*/  ULDC.64 UR4, c[0x0][0x208] ;  /* 0x0000820000047ab9 */ /* 0x000fe20000000a00 */
[----:B------:R-:W-:Y:S01]  /*0040*/  ULDC.64 UR8, c[0x0][0x220] ;  /* 0x0000880000087ab9 */ /* 0x000fe20000000a00 */
[----:B------:R-:W3:Y:S01]  /*0050*/  S2R R11, SR_CTAID.X ;  /* 0x00000000000b7919 */ /* 0x000ee20000002500 */
[----:B------:R-:W-:Y:S01]  /*0060*/  ULDC.64 UR6, c[0x0][0x218] ;  /* 0x0000860000067ab9 */ /* 0x000fe20000000a00 */
[----:B-1----:R-:W-:-:S05]  /*0070*/  IMAD.SHL.U32 R0, R0, 0x2, RZ ;  /* 0x0000000200007824 */ /* 0x002fca00078e00ff */
[----:B------:R-:W-:-:S05]  /*0080*/  LOP3.LUT R0, R0, 0x1fe, RZ, 0xc0, !PT ;  /* 0x000001fe00007812 */ /* 0x000fca00078ec0ff */
[----:B---3--:R-:W-:-:S05]  /*0090*/  IMAD R0, R11, 0x200, R0 ;  /* 0x000002000b007824 */ /* 0x008fca00078e0200 */
[----:B------:R-:W-:-:S04]  /*00a0*/  SHF.R.S32.HI R3, RZ, 0x1f, R0 ;  /* 0x0000001fff037819 */ /* 0x000fc80000011400 */
[----:B------:R-:W-:-:S04]  /*00b0*/  LEA.HI R3, R3, R0, RZ, 0x4 ;  /* 0x0000000003037211 */ /* 0x000fc800078f20ff */
[----:B------:R-:W-:Y:S02]  /*00c0*/  SHF.R.S32.HI R2, RZ, 0x4, R3 ;  /* 0x00000004ff027819 */ /* 0x000fe40000011403 */
[----:B------:R-:W-:Y:S02]  /*00d0*/  LOP3.LUT R3, R3, 0xfffffff0, RZ, 0xc0, !PT ;  /* 0xfffffff003037812 */ /* 0x000fe400078ec0ff */
[----:B------:R-:W-:-:S04]  /*00e0*/  LEA.HI R6, R2, R2, RZ, 0x4 ;  /* 0x0000000202067211 */ /* 0x000fc800078f20ff */
[----:B------:R-:W-:-:S05]  /*00f0*/  LOP3.LUT R7, R6, 0xfffffff0, RZ, 0xc0, !PT ;  /* 0xfffffff006077812 */ /* 0x000fca00078ec0ff */
[----:B------:R-:W-:-:S04]  /*0100*/  IMAD.IADD R7, R2, 0x1, -R7 ;  /* 0x0000000102077824 */ /* 0x000fc800078e0a07 */
[----:B--2---:R-:W-:-:S04]  /*0110*/  IMAD.WIDE R8, R7, 0x8, R4 ;  /* 0x0000000807087825 */ /* 0x004fc800078e0204 */
[----:B------:R-:W-:Y:S02]  /*0120*/  IMAD.IADD R3, R0, 0x1, -R3 ;  /* 0x0000000100037824 */ /* 0x000fe400078e0a03 */
[----:B------:R-:W2:Y:S02]  /*0130*/  LDG.E.EL.64 R8, desc[UR4][R8.64] ;  /* 0x0000000408087981 */ /* 0x000ea4000c2e1b00 */
[----:B------:R-:W-:-:S06]  /*0140*/  IMAD.WIDE R4, R3, 0x8, R4 ;  /* 0x0000000803047825 */ /* 0x000fcc00078e0204 */
[----:B------:R-:W3:Y:S01]  /*0150*/  LDG.E.EL.128 R4, desc[UR4][R4.64] ;  /* 0x0000000404047981 */ /* 0x000ee2000c2e1d00 */
[----:B------:R-:W-:-:S04]  /*0160*/  SHF.R.S32.HI R3, RZ, 0x16, R11 ;  /* 0x00000016ff037819 */ /* 0x000fc8000001140b */
[----:B------:R-:W-:-:S04]  /*0170*/  SGXT R3, R3, 0x1 ;  /* 0x000000010303781a */ /* 0x000fc80000000200 */
[----:B------:R-:W-:-:S04]  /*0180*/  LEA.HI R3, R3, R0, RZ, 0x8 ;  /* 0x0000000003037211 */ /* 0x000fc800078f40ff */
[----:B------:R-:W-:Y:S02]  /*0190*/  SHF.R.S32.HI R10, RZ, 0x8, R3 ;  /* 0x00000008ff0a7819 */ /* 0x000fe40000011403 */
[----:B------:R-:W1:Y:S01]  /*01a0*/  LDC.64 R2, c[0x0][0x228] ;  /* 0x00008a00ff027b82 */ /* 0x000e620000000a00 */
[----:B--2---:R-:W-:-:S04]  /*01b0*/  SHF.R.U32.HI R15, RZ, 0x1c, R9 ;  /* 0x0000001cff0f7819 */ /* 0x004fc80000011609 */
[----:B------:R-:W-:-:S04]  /*01c0*/  LOP3.LUT R15, R15, 0x8, RZ, 0xc0, !PT ;  /* 0x000000080f0f7812 */ /* 0x000fc800078ec0ff */
[----:B------:R-:W-:Y:S01]  /*01d0*/  IADD3 R15, P0, R8, R15, RZ ;  /* 0x0000000f080f7210 */ /* 0x000fe20007f1e0ff */
[C---:B------:R-:W-:Y:S01]  /*01e0*/  IMAD.SHL.U32 R8, R10.reuse, 0x40, RZ ;  /* 0x000000400a087824 */ /* 0x040fe200078e00ff */
[----:B---3--:R-:W-:Y:S02]  /*01f0*/  SHF.R.U32.HI R11, RZ, 0x1c, R5 ;  /* 0x0000001cff0b7819 */ /* 0x008fe40000011605 */
[----:B------:R-:W-:Y:S01]  /*0200*/  SHF.R.U32.HI R12, RZ, 0x1c, R7 ;  /* 0x0000001cff0c7819 */ /* 0x000fe20000011607 */
[----:B------:R-:W-:Y:S01]  /*0210*/  IMAD.X R14, RZ, RZ, R9, P0 ;  /* 0x000000ffff0e7224 */ /* 0x000fe200000e0609 */
[----:B------:R-:W-:Y:S02]  /*0220*/  SHF.R.S32.HI R9, RZ, 0x1f, R8 ;  /* 0x0000001fff097819 */ /* 0x000fe40000011408 */
[----:B------:R-:W-:Y:S02]  /*0230*/  LEA R13, P0, R15, R8, 0x3 ;  /* 0x000000080f0d7211 */ /* 0x000fe400078018ff */
[----:B------:R-:W-:-:S02]  /*0240*/  LEA.HI R8, R10, R10, RZ, 0x8 ;  /* 0x0000000a0a087211 */ /* 0x000fc400078f40ff */
[----:B------:R-:W-:Y:S02]  /*0250*/  LOP3.LUT R11, R11, 0x8, RZ, 0xc0, !PT ;  /* 0x000000080b0b7812 */ /* 0x000fe400078ec0ff */
[----:B------:R-:W-:Y:S02]  /*0260*/  LOP3.LUT R12, R12, 0x8, RZ, 0xc0, !PT ;  /* 0x000000080c0c7812 */ /* 0x000fe400078ec0ff */
[----:B------:R-:W-:Y:S02]  /*0270*/  LEA.HI.X R15, R15, R9, R14, 0x3, P0 ;  /* 0x000000090f0f7211 */ /* 0x000fe400000f1c0e */
[----:B------:R-:W-:Y:S02]  /*0280*/  LOP3.LUT R9, R8, 0xffffff00, RZ, 0xc0, !PT ;  /* 0xffffff0008097812 */ /* 0x000fe400078ec0ff */
[-C--:B------:R-:W-:Y:S02]  /*0290*/  IADD3 R11, P0, P1, R11, R13.reuse, R4 ;  /* 0x0000000d0b0b7210 */ /* 0x080fe4000791e004 */
[----:B------:R-:W-:Y:S01]  /*02a0*/  IADD3 R4, P2, P3, R12, R13, R6 ;  /* 0x0000000d0c047210 */ /* 0x000fe20007b5e006 */
[----:B------:R-:W-:Y:S01]  /*02b0*/  IMAD.IADD R9, R10, 0x1, -R9 ;  /* 0x000000010a097824 */ /* 0x000fe200078e0a09 */
[-C--:B------:R-:W-:Y:S01]  /*02c0*/  IADD3.X R10, RZ, R15.reuse, R5, P0, P1 ;  /* 0x0000000fff0a7210 */ /* 0x080fe200007e2405 */
[C---:B------:R-:W-:Y:S01]  /*02d0*/  IMAD.SHL.U32 R6, R11.reuse, 0x4, RZ ;  /* 0x000000040b067824 */ /* 0x040fe200078e00ff */
[----:B------:R-:W-:Y:S01]  /*02e0*/  IADD3.X R7, RZ, R15, R7, P2, P3 ;  /* 0x0000000fff077210 */ /* 0x000fe200017e6407 */
[----:B------:R-:W-:Y:S01]  /*02f0*/  IMAD.SHL.U32 R8, R4, 0x4, RZ ;  /* 0x0000000404087824 */ /* 0x000fe200078e00ff */
[----:B------:R-:W-:Y:S01]  /*0300*/  SHF.L.U64.HI R5, R11, 0x2, R10 ;  /* 0x000000020b057819 */ /* 0x000fe2000001020a */
[----:B-1----:R-:W-:Y:S01]  /*0310*/  IMAD.WIDE R2, R9, 0x4, R2 ;  /* 0x0000000409027825 */ /* 0x002fe200078e0202 */
[----:B------:R-:W-:-:S02]  /*0320*/  IADD3 R10, P0, R6, UR8, RZ ;  /* 0x00000008060a7c10 */ /* 0x000fc4000ff1e0ff */
[----:B------:R-:W-:Y:S02]  /*0330*/  SHF.L.U64.HI R4, R4, 0x2, R7 ;  /* 0x0000000204047819 */ /* 0x000fe40000010207 */
[----:B------:R-:W-:Y:S01]  /*0340*/  IADD3 R12, P1, R8, UR8, RZ ;  /* 0x00000008080c7c10 */ /* 0x000fe2000ff3e0ff */
[----:B------:R-:W2:Y:S01]  /*0350*/  LDG.E.EL R2, desc[UR4][R2.64] ;  /* 0x0000000402027981 */ /* 0x000ea2000c2e1900 */
[----:B------:R-:W-:Y:S02]  /*0360*/  IADD3.X R11, R5, UR9, RZ, P0, !PT ;  /* 0x00000009050b7c10 */ /* 0x000fe400087fe4ff */
[----:B------:R-:W-:Y:S02]  /*0370*/  IADD3.X R13, R4, UR9, RZ, P1, !PT ;  /* 0x00000009040d7c10 */ /* 0x000fe40008ffe4ff */
[----:B------:R-:W-:Y:S02]  /*0380*/  IADD3 R6, P0, R6, UR6, RZ ;  /* 0x0000000606067c10 */ /* 0x000fe4000ff1e0ff */
[----:B------:R-:W-:Y:S01]  /*0390*/  IADD3 R8, P1, R8, UR6, RZ ;  /* 0x0000000608087c10 */ /* 0x000fe2000ff3e0ff */
[----:B------:R-:W2:Y:S01]  /*03a0*/  LDG.E.EL R11, desc[UR4][R10.64] ;  /* 0x000000040a0b7981 */ /* 0x000ea2000c2e1900 */
[----:B------:R-:W-:-:S02]  /*03b0*/  IADD3.X R7, R5, UR7, RZ, P0, !PT ;  /* 0x0000000705077c10 */ /* 0x000fc400087fe4ff */
[----:B------:R-:W-:Y:S01]  /*03c0*/  IADD3.X R9, R4, UR7, RZ, P1, !PT ;  /* 0x0000000704097c10 */ /* 0x000fe20008ffe4ff */
[----:B------:R-:W3:Y:S01]  /*03d0*/  LDG.E.EL R13, desc[UR4][R12.64] ;  /* 0x000000040c0d7981 */ /* 0x000ee2000c2e1900 */
[----:B------:R-:W1:Y:S03]  /*03e0*/  LDC.64 R4, c[0x0][0x230] ;  /* 0x00008c00ff047b82 */ /* 0x000e660000000a00 */
[----:B------:R-:W4:Y:S04]  /*03f0*/  LDG.E.EL R6, desc[UR4][R6.64] ;  /* 0x0000000406067981 */ /* 0x000f28000c2e1900 */
[----:B------:R-:W5:Y:S01]  /*0400*/  LDG.E.EL R8, desc[UR4][R8.64] ;  /* 0x0000000408087981 */ /* 0x000f62000c2e1900 */
[----:B-1----:R-:W-:-:S04]  /*0410*/  IMAD.WIDE R4, R0, 0x4, R4 ;  /* 0x0000000400047825 */ /* 0x002fc800078e0204 */
[C---:B--2---:R-:W-:Y:S01]  /*0420*/  FADD R15, R2.reuse, R11 ;  /* 0x0000000b020f7221 */ /* 0x044fe20000000000 */
[----:B---3--:R-:W-:-:S03]  /*0430*/  FADD R17, R2, R13 ;  /* 0x0000000d02117221 */ /* 0x008fc60000000000 */
[----:B----4-:R-:W-:Y:S01]  /*0440*/  FADD R16, R6, R15 ;  /* 0x0000000f06107221 */ /* 0x010fe20000000000 */
[----:B-----5:R-:W-:-:S05]  /*0450*/  FADD R17, R8, R17 ;  /* 0x0000001108117221 */ /* 0x020fca0000000000 */
[----:B------:R-:W-:Y:S01]  /*0460*/  STG.E.64 desc[UR4][R4.64], R16 ;  /* 0x0000001004007986 */ /* 0x000fe2000c101b04 */
[----:B------:R-:W-:Y:S05]  /*0470*/  EXIT ;  /* 0x000000000000794d */ /* 0x000fea0003800000 */
.L_x_0:
[----:B------:R-:W-:-:S00]  /*0480*/  BRA `(.L_x_0) ;  /* 0xfffffffc00fc7947 */ /* 0x000fc0000383ffff */
[----:B------:R-:W-:-:S00]  /*0490*/  NOP ;  /* 0x0000000000007918 */ /* 0x000fc00000000000 */
        /* <DEDUP_REMOVED lines=14> */
.L_x_1:


//--------------------- .nv.constant0.triton_poi_fused__unsafe_index_add_convolution_52 --------------------------
	.section	.nv.constant0.triton_poi_fused__unsafe_index_add_convolution_52,"a",@progbits
	.sectionflags	@""
	.align	4
.nv.constant0.triton_poi_fused__unsafe_index_add_convolution_52:
	.zero		572
